//
// Generated by NVIDIA NVVM Compiler
//
// Compiler Build ID: CL-36424714
// Cuda compilation tools, release 13.0, V13.0.88
// Based on NVVM 20.0.0
//

.version 9.0
.target sm_100
.address_size 64


.entry _Z14NaiveSgemmImplPKfS0_Pfiii(
	.param .u64 .ptr .align 1 _Z14NaiveSgemmImplPKfS0_Pfiii_param_0,
	.param .u64 .ptr .align 1 _Z14NaiveSgemmImplPKfS0_Pfiii_param_1,
	.param .u64 .ptr .align 1 _Z14NaiveSgemmImplPKfS0_Pfiii_param_2,
	.param .u32 _Z14NaiveSgemmImplPKfS0_Pfiii_param_3,
	.param .u32 _Z14NaiveSgemmImplPKfS0_Pfiii_param_4,
	.param .u32 _Z14NaiveSgemmImplPKfS0_Pfiii_param_5
)
{
	.reg .pred 	%p<10>;
	.reg .b32 	%r<43>;
	.reg .b32 	%f<55>;
	.reg .b64 	%rd<40>;

	ld.param.u64 	%rd6, [_Z14NaiveSgemmImplPKfS0_Pfiii_param_0];
	ld.param.u64 	%rd7, [_Z14NaiveSgemmImplPKfS0_Pfiii_param_1];
	ld.param.u64 	%rd5, [_Z14NaiveSgemmImplPKfS0_Pfiii_param_2];
	ld.param.u32 	%r19, [_Z14NaiveSgemmImplPKfS0_Pfiii_param_4];
	ld.param.u32 	%r20, [_Z14NaiveSgemmImplPKfS0_Pfiii_param_5];
	cvta.to.global.u64 	%rd1, %rd7;
	cvta.to.global.u64 	%rd2, %rd6;
	mov.u32 	%r21, %tid.y;
	mov.u32 	%r22, %ctaid.y;
	mov.u32 	%r23, %ntid.y;
	mad.lo.s32 	%r1, %r22, %r23, %r21;
	setp.lt.s32 	%p1, %r20, 1;
	@%p1 bra 	$L__BB0_12;
	mov.u32 	%r25, %ntid.x;
	mov.u32 	%r26, %ctaid.x;
	mov.u32 	%r27, %tid.x;
	mad.lo.s32 	%r28, %r26, %r25, %r27;
	cvta.to.global.u64 	%rd8, %rd5;
	mul.lo.s32 	%r2, %r20, %r28;
	mad.lo.s32 	%r29, %r19, %r28, %r1;
	mul.wide.s32 	%rd9, %r29, 4;
	add.s64 	%rd3, %rd8, %rd9;
	ld.global.f32 	%f52, [%rd3];
	and.b32  	%r3, %r20, 7;
	setp.lt.u32 	%p2, %r20, 8;
	mov.b32 	%r41, 0;
	@%p2 bra 	$L__BB0_4;
	and.b32  	%r41, %r20, 2147483640;
	neg.s32 	%r39, %r41;
	shl.b32 	%r6, %r19, 3;
	add.s64 	%rd4, %rd2, 16;
	mul.wide.s32 	%rd14, %r19, 4;
	mov.u32 	%r37, %r2;
	mov.u32 	%r38, %r1;
$L__BB0_3:
	.pragma "nounroll";
	mul.wide.s32 	%rd10, %r37, 4;
	add.s64 	%rd11, %rd4, %rd10;
	ld.global.f32 	%f9, [%rd11+-16];
	mul.wide.s32 	%rd12, %r38, 4;
	add.s64 	%rd13, %rd1, %rd12;
	ld.global.f32 	%f10, [%rd13];
	fma.rn.f32 	%f11, %f9, %f10, %f52;
	st.global.f32 	[%rd3], %f11;
	ld.global.f32 	%f12, [%rd11+-12];
	add.s64 	%rd15, %rd13, %rd14;
	ld.global.f32 	%f13, [%rd15];
	fma.rn.f32 	%f14, %f12, %f13, %f11;
	st.global.f32 	[%rd3], %f14;
	ld.global.f32 	%f15, [%rd11+-8];
	add.s64 	%rd16, %rd15, %rd14;
	ld.global.f32 	%f16, [%rd16];
	fma.rn.f32 	%f17, %f15, %f16, %f14;
	st.global.f32 	[%rd3], %f17;
	ld.global.f32 	%f18, [%rd11+-4];
	add.s64 	%rd17, %rd16, %rd14;
	ld.global.f32 	%f19, [%rd17];
	fma.rn.f32 	%f20, %f18, %f19, %f17;
	st.global.f32 	[%rd3], %f20;
	ld.global.f32 	%f21, [%rd11];
	add.s64 	%rd18, %rd17, %rd14;
	ld.global.f32 	%f22, [%rd18];
	fma.rn.f32 	%f23, %f21, %f22, %f20;
	st.global.f32 	[%rd3], %f23;
	ld.global.f32 	%f24, [%rd11+4];
	add.s64 	%rd19, %rd18, %rd14;
	ld.global.f32 	%f25, [%rd19];
	fma.rn.f32 	%f26, %f24, %f25, %f23;
	st.global.f32 	[%rd3], %f26;
	ld.global.f32 	%f27, [%rd11+8];
	add.s64 	%rd20, %rd19, %rd14;
	ld.global.f32 	%f28, [%rd20];
	fma.rn.f32 	%f29, %f27, %f28, %f26;
	st.global.f32 	[%rd3], %f29;
	ld.global.f32 	%f30, [%rd11+12];
	add.s64 	%rd21, %rd20, %rd14;
	ld.global.f32 	%f31, [%rd21];
	fma.rn.f32 	%f52, %f30, %f31, %f29;
	st.global.f32 	[%rd3], %f52;
	add.s32 	%r39, %r39, 8;
	add.s32 	%r38, %r38, %r6;
	add.s32 	%r37, %r37, 8;
	setp.ne.s32 	%p3, %r39, 0;
	@%p3 bra 	$L__BB0_3;
$L__BB0_4:
	setp.eq.s32 	%p4, %r3, 0;
	@%p4 bra 	$L__BB0_12;
	and.b32  	%r14, %r20, 3;
	setp.lt.u32 	%p5, %r3, 4;
	@%p5 bra 	$L__BB0_7;
	add.s32 	%r30, %r41, %r2;
	mul.wide.s32 	%rd22, %r30, 4;
	add.s64 	%rd23, %rd2, %rd22;
	ld.global.f32 	%f32, [%rd23];
	mad.lo.s32 	%r31, %r41, %r19, %r1;
	mul.wide.s32 	%rd24, %r31, 4;
	add.s64 	%rd25, %rd1, %rd24;
	ld.global.f32 	%f33, [%rd25];
	fma.rn.f32 	%f34, %f32, %f33, %f52;
	st.global.f32 	[%rd3], %f34;
	ld.global.f32 	%f35, [%rd23+4];
	mul.wide.s32 	%rd26, %r19, 4;
	add.s64 	%rd27, %rd25, %rd26;
	ld.global.f32 	%f36, [%rd27];
	fma.rn.f32 	%f37, %f35, %f36, %f34;
	st.global.f32 	[%rd3], %f37;
	ld.global.f32 	%f38, [%rd23+8];
	add.s64 	%rd28, %rd27, %rd26;
	ld.global.f32 	%f39, [%rd28];
	fma.rn.f32 	%f40, %f38, %f39, %f37;
	st.global.f32 	[%rd3], %f40;
	ld.global.f32 	%f41, [%rd23+12];
	add.s64 	%rd29, %rd28, %rd26;
	ld.global.f32 	%f42, [%rd29];
	fma.rn.f32 	%f52, %f41, %f42, %f40;
	st.global.f32 	[%rd3], %f52;
	add.s32 	%r41, %r41, 4;
$L__BB0_7:
	setp.eq.s32 	%p6, %r14, 0;
	@%p6 bra 	$L__BB0_12;
	setp.eq.s32 	%p7, %r14, 1;
	@%p7 bra 	$L__BB0_10;
	add.s32 	%r32, %r41, %r2;
	mul.wide.s32 	%rd30, %r32, 4;
	add.s64 	%rd31, %rd2, %rd30;
	ld.global.f32 	%f43, [%rd31];
	mad.lo.s32 	%r33, %r41, %r19, %r1;
	mul.wide.s32 	%rd32, %r33, 4;
	add.s64 	%rd33, %rd1, %rd32;
	ld.global.f32 	%f44, [%rd33];
	fma.rn.f32 	%f45, %f43, %f44, %f52;
	st.global.f32 	[%rd3], %f45;
	ld.global.f32 	%f46, [%rd31+4];
	mul.wide.s32 	%rd34, %r19, 4;
	add.s64 	%rd35, %rd33, %rd34;
	ld.global.f32 	%f47, [%rd35];
	fma.rn.f32 	%f52, %f46, %f47, %f45;
	st.global.f32 	[%rd3], %f52;
	add.s32 	%r41, %r41, 2;
$L__BB0_10:
	and.b32  	%r34, %r20, 1;
	setp.eq.b32 	%p8, %r34, 1;
	not.pred 	%p9, %p8;
	@%p9 bra 	$L__BB0_12;
	add.s32 	%r35, %r41, %r2;
	mul.wide.s32 	%rd36, %r35, 4;
	add.s64 	%rd37, %rd2, %rd36;
	ld.global.f32 	%f48, [%rd37];
	mad.lo.s32 	%r36, %r41, %r19, %r1;
	mul.wide.s32 	%rd38, %r36, 4;
	add.s64 	%rd39, %rd1, %rd38;
	ld.global.f32 	%f49, [%rd39];
	fma.rn.f32 	%f50, %f48, %f49, %f52;
	st.global.f32 	[%rd3], %f50;
$L__BB0_12:
	ret;

}


// ===== COMPILED SASS (sm_100) =====

	.target	sm_100

	.elftype	@"ET_EXEC"


//--------------------- .note.nv.tkinfo           --------------------------
	.section	.note.nv.tkinfo,"",@"SHT_NOTE"
	.sectionflags	@"SHF_NOTE_NV_TKINFO"
	.tkinfo
        /*0018*/ 	.word	0x00000002
        /*0030*/ 	.string	""
        /*0030*/ 	.string	"ptxas"
        /*0030*/ 	.string	"Cuda compilation tools, release 13.0, V13.0.88"
        /*0030*/ 	.string	"Build cuda_13.0.r13.0/compiler.36424714_0"
        /*0030*/ 	.string	"-arch sm_100 -m 64 "



//--------------------- .note.nv.cuinfo           --------------------------
	.section	.note.nv.cuinfo,"",@"SHT_NOTE"
	.sectionflags	@"SHF_NOTE_NV_CUINFO"
        /*0018*/ 	.short	0x0002
        /*001a*/ 	.short	0x0064
        /*001c*/ 	.short	0x0082
	.zero		2


//--------------------- .nv.info                  --------------------------
	.section	.nv.info,"",@"SHT_CUDA_INFO"
	.align	4


	//----- nvinfo : EIATTR_REGCOUNT
	.align		4
        /*0000*/ 	.byte	0x04, 0x2f
        /*0002*/ 	.short	(.L_1 - .L_0)
	.align		4
.L_0:
        /*0004*/ 	.word	index@(_Z14NaiveSgemmImplPKfS0_Pfiii)
        /*0008*/ 	.word	0x0000001c


	//----- nvinfo : EIATTR_FRAME_SIZE
	.align		4
.L_1:
        /*000c*/ 	.byte	0x04, 0x11
        /*000e*/ 	.short	(.L_3 - .L_2)
	.align		4
.L_2:
        /*0010*/ 	.word	index@(_Z14NaiveSgemmImplPKfS0_Pfiii)
        /*0014*/ 	.word	0x00000000


	//----- nvinfo : EIATTR_MIN_STACK_SIZE
	.align		4
.L_3:
        /*0018*/ 	.byte	0x04, 0x12
        /*001a*/ 	.short	(.L_5 - .L_4)
	.align		4
.L_4:
        /*001c*/ 	.word	index@(_Z14NaiveSgemmImplPKfS0_Pfiii)
        /*0020*/ 	.word	0x00000000
.L_5:


//--------------------- .nv.compat                --------------------------
	.section	.nv.compat,"",@"SHT_CUDA_COMPAT_INFO"
	.align	4
        /*0000*/ 	.byte	0x02, 0x09, 0x00, 0x00, 0x02, 0x02, 0x01, 0x00, 0x02, 0x05, 0x05, 0x00, 0x03, 0x07, 0x01, 0x01
        /*0010*/ 	.byte	0x02, 0x03, 0x00, 0x00, 0x02, 0x06, 0x01, 0x00, 0x04, 0x0b, 0x08, 0x00, 0x09, 0x00, 0x00, 0x00
        /*0020*/ 	.byte	0x00, 0x00, 0x00, 0x00


//--------------------- .nv.info._Z14NaiveSgemmImplPKfS0_Pfiii --------------------------
	.section	.nv.info._Z14NaiveSgemmImplPKfS0_Pfiii,"",@"SHT_CUDA_INFO"
	.sectionflags	@""
	.align	4


	//----- nvinfo : EIATTR_CUDA_API_VERSION
	.align		4
        /*0000*/ 	.byte	0x04, 0x37
        /*0002*/ 	.short	(.L_7 - .L_6)
.L_6:
        /*0004*/ 	.word	0x00000082


	//----- nvinfo : EIATTR_KPARAM_INFO
	.align		4
.L_7:
        /*0008*/ 	.byte	0x04, 0x17
        /*000a*/ 	.short	(.L_9 - .L_8)
.L_8:
        /*000c*/ 	.word	0x00000000
        /*0010*/ 	.short	0x0005
        /*0012*/ 	.short	0x0020
        /*0014*/ 	.byte	0x00, 0xf0, 0x11, 0x00


	//----- nvinfo : EIATTR_KPARAM_INFO
	.align		4
.L_9:
        /*0018*/ 	.byte	0x04, 0x17
        /*001a*/ 	.short	(.L_11 - .L_10)
.L_10:
        /*001c*/ 	.word	0x00000000
        /*0020*/ 	.short	0x0004
        /*0022*/ 	.short	0x001c
        /*0024*/ 	.byte	0x00, 0xf0, 0x11, 0x00


	//----- nvinfo : EIATTR_KPARAM_INFO
	.align		4
.L_11:
        /*0028*/ 	.byte	0x04, 0x17
        /*002a*/ 	.short	(.L_13 - .L_12)
.L_12:
        /*002c*/ 	.word	0x00000000
        /*0030*/ 	.short	0x0003
        /*0032*/ 	.short	0x0018
        /*0034*/ 	.byte	0x00, 0xf0, 0x11, 0x00


	//----- nvinfo : EIATTR_KPARAM_INFO
	.align		4
.L_13:
        /*0038*/ 	.byte	0x04, 0x17
        /*003a*/ 	.short	(.L_15 - .L_14)
.L_14:
        /*003c*/ 	.word	0x00000000
        /*0040*/ 	.short	0x0002
        /*0042*/ 	.short	0x0010
        /*0044*/ 	.byte	0x00, 0xf5, 0x21, 0x00


	//----- nvinfo : EIATTR_KPARAM_INFO
	.align		4
.L_15:
        /*0048*/ 	.byte	0x04, 0x17
        /*004a*/ 	.short	(.L_17 - .L_16)
.L_16:
        /*004c*/ 	.word	0x00000000
        /*0050*/ 	.short	0x0001
        /*0052*/ 	.short	0x0008
        /*0054*/ 	.byte	0x00, 0xf5, 0x21, 0x00


	//----- nvinfo : EIATTR_KPARAM_INFO
	.align		4
.L_17:
        /*0058*/ 	.byte	0x04, 0x17
        /*005a*/ 	.short	(.L_19 - .L_18)
.L_18:
        /*005c*/ 	.word	0x00000000
        /*0060*/ 	.short	0x0000
        /*0062*/ 	.short	0x0000
        /*0064*/ 	.byte	0x00, 0xf5, 0x21, 0x00


	//----- nvinfo : EIATTR_SPARSE_MMA_MASK
	.align		4
.L_19:
        /*0068*/ 	.byte	0x03, 0x50
        /*006a*/ 	.short	0x0000


	//----- nvinfo : EIATTR_MAXREG_COUNT
	.align		4
        /*006c*/ 	.byte	0x03, 0x1b
        /*006e*/ 	.short	0x00ff


	//----- nvinfo : EIATTR_MERCURY_ISA_VERSION
	.align		4
        /*0070*/ 	.byte	0x03, 0x5f
        /*0072*/ 	.short	0x0101


	//----- nvinfo : EIATTR_VRC_CTA_INIT_COUNT
	.align		4
        /*0074*/ 	.byte	0x02, 0x4a
	.zero		1
	.zero		1


	//----- nvinfo : EIATTR_EXIT_INSTR_OFFSETS
	.align		4
        /*0078*/ 	.byte	0x04, 0x1c
        /*007a*/ 	.short	(.L_21 - .L_20)


	//   ....[0]....
.L_20:
        /*007c*/ 	.word	0x00000070


	//   ....[1]....
        /*0080*/ 	.word	0x00000500


	//   ....[2]....
        /*0084*/ 	.word	0x000006f0


	//   ....[3]....
        /*0088*/ 	.word	0x00000840


	//   ....[4]....
        /*008c*/ 	.word	0x000008f0


	//----- nvinfo : EIATTR_CBANK_PARAM_SIZE
	.align		4
.L_21:
        /*0090*/ 	.byte	0x03, 0x19
        /*0092*/ 	.short	0x0024


	//----- nvinfo : EIATTR_PARAM_CBANK
	.align		4
        /*0094*/ 	.byte	0x04, 0x0a
        /*0096*/ 	.short	(.L_23 - .L_22)
	.align		4
.L_22:
        /*0098*/ 	.word	index@(.nv.constant0._Z14NaiveSgemmImplPKfS0_Pfiii)
        /*009c*/ 	.short	0x0380
        /*009e*/ 	.short	0x0024


	//----- nvinfo : EIATTR_SW_WAR
	.align		4
.L_23:
        /*00a0*/ 	.byte	0x04, 0x36
        /*00a2*/ 	.short	(.L_25 - .L_24)
.L_24:
        /*00a4*/ 	.word	0x00000008
.L_25:


//--------------------- .nv.callgraph             --------------------------
	.section	.nv.callgraph,"",@"SHT_CUDA_CALLGRAPH"
	.align	4
	.sectionentsize	8
	.align		4
        /*0000*/ 	.word	0x00000000
	.align		4
        /*0004*/ 	.word	0xffffffff
	.align		4
        /*0008*/ 	.word	0x00000000
	.align		4
        /*000c*/ 	.word	0xfffffffe
	.align		4
        /*0010*/ 	.word	0x00000000
	.align		4
        /*0014*/ 	.word	0xfffffffd
	.align		4
        /*0018*/ 	.word	0x00000000
	.align		4
        /*001c*/ 	.word	0xfffffffc


//--------------------- .text._Z14NaiveSgemmImplPKfS0_Pfiii --------------------------
	.section	.text._Z14NaiveSgemmImplPKfS0_Pfiii,"ax",@progbits
	.align	128
.text._Z14NaiveSgemmImplPKfS0_Pfiii:
        .type           _Z14NaiveSgemmImplPKfS0_Pfiii,@function
        .size           _Z14NaiveSgemmImplPKfS0_Pfiii,(.L_x_5 - _Z14NaiveSgemmImplPKfS0_Pfiii)
        .other          _Z14NaiveSgemmImplPKfS0_Pfiii,@"STO_CUDA_ENTRY STV_DEFAULT"
_Z14NaiveSgemmImplPKfS0_Pfiii:
[----:B------:R-:W-:Y:S08]  /*0000*/  LDC R1, c[0x0][0x37c] ;  /* 0x0000df00ff017b82 */ /* 0x000ff00000000800 */
[----:B------:R-:W0:Y:S01]  /*0010*/  LDC R6, c[0x0][0x3a0] ;  /* 0x0000e800ff067b82 */ /* 0x000e220000000800 */
[----:B------:R-:W1:Y:S07]  /*0020*/  S2R R7, SR_TID.Y ;  /* 0x0000000000077919 */ /* 0x000e6e0000002200 */
[----:B------:R-:W1:Y:S08]  /*0030*/  S2UR UR4, SR_CTAID.Y ;  /* 0x00000000000479c3 */ /* 0x000e700000002600 */
[----:B------:R-:W1:Y:S01]  /*0040*/  LDC R0, c[0x0][0x364] ;  /* 0x0000d900ff007b82 */ /* 0x000e620000000800 */
[----:B0-----:R-:W-:Y:S01]  /*0050*/  ISETP.GE.AND P0, PT, R6, 0x1, PT ;  /* 0x000000010600780c */ /* 0x001fe20003f06270 */
[----:B-1----:R-:W-:-:S12]  /*0060*/  IMAD R7, R0, UR4, R7 ;  /* 0x0000000400077c24 */ /* 0x002fd8000f8e0207 */
[----:B------:R-:W-:Y:S05]  /*0070*/  @!P0 EXIT ;  /* 0x000000000000894d */ /* 0x000fea0003800000 */
[----:B------:R-:W0:Y:S01]  /*0080*/  S2R R9, SR_CTAID.X ;  /* 0x0000000000097919 */ /* 0x000e220000002500 */
[----:B------:R-:W1:Y:S01]  /*0090*/  LDC R0, c[0x0][0x39c] ;  /* 0x0000e700ff007b82 */ /* 0x000e620000000800 */
[----:B------:R-:W0:Y:S01]  /*00a0*/  LDCU UR4, c[0x0][0x360] ;  /* 0x00006c00ff0477ac */ /* 0x000e220008000800 */
[C---:B------:R-:W-:Y:S01]  /*00b0*/  ISETP.GE.U32.AND P1, PT, R6.reuse, 0x8, PT ;  /* 0x000000080600780c */ /* 0x040fe20003f26070 */
[----:B------:R-:W0:Y:S01]  /*00c0*/  S2R R4, SR_TID.X ;  /* 0x0000000000047919 */ /* 0x000e220000002100 */
[----:B------:R-:W-:Y:S01]  /*00d0*/  LOP3.LUT R20, R6, 0x7, RZ, 0xc0, !PT ;  /* 0x0000000706147812 */ /* 0x000fe200078ec0ff */
[----:B------:R-:W2:Y:S01]  /*00e0*/  LDCU.64 UR6, c[0x0][0x358] ;  /* 0x00006b00ff0677ac */ /* 0x000ea20008000a00 */
[----:B------:R-:W-:Y:S02]  /*00f0*/  HFMA2 R8, -RZ, RZ, 0, 0 ;  /* 0x00000000ff087431 */ /* 0x000fe400000001ff */
[----:B------:R-:W3:Y:S01]  /*0100*/  LDC.64 R2, c[0x0][0x390] ;  /* 0x0000e400ff027b82 */ /* 0x000ee20000000a00 */
[----:B------:R-:W-:Y:S01]  /*0110*/  ISETP.NE.AND P0, PT, R20, RZ, PT ;  /* 0x000000ff1400720c */ /* 0x000fe20003f05270 */
[----:B0-----:R-:W-:-:S04]  /*0120*/  IMAD R9, R9, UR4, R4 ;  /* 0x0000000409097c24 */ /* 0x001fc8000f8e0204 */
[C---:B-1----:R-:W-:Y:S02]  /*0130*/  IMAD R5, R9.reuse, R0, R7 ;  /* 0x0000000009057224 */ /* 0x042fe400078e0207 */
[----:B------:R-:W-:Y:S02]  /*0140*/  IMAD R9, R9, R6, RZ ;  /* 0x0000000609097224 */ /* 0x000fe400078e02ff */
[----:B---3--:R-:W-:-:S05]  /*0150*/  IMAD.WIDE R2, R5, 0x4, R2 ;  /* 0x0000000405027825 */ /* 0x008fca00078e0202 */
[----:B--2---:R0:W5:Y:S01]  /*0160*/  LDG.E R13, desc[UR6][R2.64] ;  /* 0x00000006020d7981 */ /* 0x004162000c1e1900 */
[----:B------:R-:W-:Y:S05]  /*0170*/  @!P1 BRA `(.L_x_0) ;  /* 0x0000000000e09947 */ /* 0x000fea0003800000 */
[----:B------:R-:W1:Y:S01]  /*0180*/  LDCU.64 UR4, c[0x0][0x380] ;  /* 0x00007000ff0477ac */ /* 0x000e620008000a00 */
[----:B------:R-:W-:Y:S02]  /*0190*/  LOP3.LUT R8, R6, 0x7ffffff8, RZ, 0xc0, !PT ;  /* 0x7ffffff806087812 */ /* 0x000fe400078ec0ff */
[----:B------:R-:W-:Y:S02]  /*01a0*/  MOV R12, R9 ;  /* 0x00000009000c7202 */ /* 0x000fe40000000f00 */
[----:B------:R-:W-:Y:S02]  /*01b0*/  MOV R11, R7 ;  /* 0x00000007000b7202 */ /* 0x000fe40000000f00 */
[----:B------:R-:W-:Y:S01]  /*01c0*/  IADD3 R10, PT, PT, -R8, RZ, RZ ;  /* 0x000000ff080a7210 */ /* 0x000fe20007ffe1ff */
[----:B-1----:R-:W-:-:S04]  /*01d0*/  UIADD3 UR4, UP0, UPT, UR4, 0x10, URZ ;  /* 0x0000001004047890 */ /* 0x002fc8000ff1e0ff */
[----:B------:R-:W-:-:S12]  /*01e0*/  UIADD3.X UR5, UPT, UPT, URZ, UR5, URZ, UP0, !UPT ;  /* 0x00000005ff057290 */ /* 0x000fd800087fe4ff */
.L_x_1:
[----:B------:R-:W1:Y:S01]  /*01f0*/  LDC.64 R14, c[0x0][0x388] ;  /* 0x0000e200ff0e7b82 */ /* 0x000e620000000a00 */
[----:B------:R-:W-:Y:S02]  /*0200*/  MOV R4, UR4 ;  /* 0x0000000400047c02 */ /* 0x000fe40008000f00 */
[----:B------:R-:W-:-:S03]  /*0210*/  MOV R5, UR5 ;  /* 0x0000000500057c02 */ /* 0x000fc60008000f00 */
[----:B------:R-:W-:-:S05]  /*0220*/  IMAD.WIDE R4, R12, 0x4, R4 ;  /* 0x000000040c047825 */ /* 0x000fca00078e0204 */
[----:B--2---:R-:W2:Y:S01]  /*0230*/  LDG.E R16, desc[UR6][R4.64+-0x10] ;  /* 0xfffff00604107981 */ /* 0x004ea2000c1e1900 */
[----:B-1----:R-:W-:-:S05]  /*0240*/  IMAD.WIDE R14, R11, 0x4, R14 ;  /* 0x000000040b0e7825 */ /* 0x002fca00078e020e */
[----:B------:R-:W2:Y:S02]  /*0250*/  LDG.E R17, desc[UR6][R14.64] ;  /* 0x000000060e117981 */ /* 0x000ea4000c1e1900 */
[----:B--2--5:R-:W-:Y:S01]  /*0260*/  FFMA R13, R16, R17, R13 ;  /* 0x00000011100d7223 */ /* 0x024fe2000000000d */
[----:B------:R-:W-:-:S04]  /*0270*/  IMAD.WIDE R16, R0, 0x4, R14 ;  /* 0x0000000400107825 */ /* 0x000fc800078e020e */
[----:B------:R1:W-:Y:S04]  /*0280*/  STG.E desc[UR6][R2.64], R13 ;  /* 0x0000000d02007986 */ /* 0x0003e8000c101906 */
[----:B------:R-:W2:Y:S04]  /*0290*/  LDG.E R18, desc[UR6][R4.64+-0xc] ;  /* 0xfffff40604127981 */ /* 0x000ea8000c1e1900 */
[----:B------:R-:W2:Y:S02]  /*02a0*/  LDG.E R19, desc[UR6][R16.64] ;  /* 0x0000000610137981 */ /* 0x000ea4000c1e1900 */
[----:B--2---:R-:W-:Y:S01]  /*02b0*/  FFMA R21, R18, R19, R13 ;  /* 0x0000001312157223 */ /* 0x004fe2000000000d */
[----:B------:R-:W-:-:S04]  /*02c0*/  IMAD.WIDE R18, R0, 0x4, R16 ;  /* 0x0000000400127825 */ /* 0x000fc800078e0210 */
[----:B------:R2:W-:Y:S04]  /*02d0*/  STG.E desc[UR6][R2.64], R21 ;  /* 0x0000001502007986 */ /* 0x0005e8000c101906 */
[----:B------:R-:W3:Y:S04]  /*02e0*/  LDG.E R22, desc[UR6][R4.64+-0x8] ;  /* 0xfffff80604167981 */ /* 0x000ee8000c1e1900 */
[----:B------:R-:W3:Y:S02]  /*02f0*/  LDG.E R14, desc[UR6][R18.64] ;  /* 0x00000006120e7981 */ /* 0x000ee4000c1e1900 */
[----:B---3--:R-:W-:Y:S01]  /*0300*/  FFMA R23, R22, R14, R21 ;  /* 0x0000000e16177223 */ /* 0x008fe20000000015 */
[----:B------:R-:W-:-:S04]  /*0310*/  IMAD.WIDE R14, R0, 0x4, R18 ;  /* 0x00000004000e7825 */ /* 0x000fc800078e0212 */
[----:B------:R3:W-:Y:S04]  /*0320*/  STG.E desc[UR6][R2.64], R23 ;  /* 0x0000001702007986 */ /* 0x0007e8000c101906 */
[----:B------:R-:W4:Y:S04]  /*0330*/  LDG.E R22, desc[UR6][R4.64+-0x4] ;  /* 0xfffffc0604167981 */ /* 0x000f28000c1e1900 */
[----:B-1----:R-:W4:Y:S01]  /*0340*/  LDG.E R13, desc[UR6][R14.64] ;  /* 0x000000060e0d7981 */ /* 0x002f22000c1e1900 */
[----:B------:R-:W-:-:S04]  /*0350*/  IMAD.WIDE R16, R0, 0x4, R14 ;  /* 0x0000000400107825 */ /* 0x000fc800078e020e */
[----:B----4-:R-:W-:-:S05]  /*0360*/  FFMA R13, R22, R13, R23 ;  /* 0x0000000d160d7223 */ /* 0x010fca0000000017 */
[----:B------:R1:W-:Y:S04]  /*0370*/  STG.E desc[UR6][R2.64], R13 ;  /* 0x0000000d02007986 */ /* 0x0003e8000c101906 */
[----:B------:R-:W4:Y:S04]  /*0380*/  LDG.E R22, desc[UR6][R4.64] ;  /* 0x0000000604167981 */ /* 0x000f28000c1e1900 */
[----:B--2---:R-:W4:Y:S01]  /*0390*/  LDG.E R21, desc[UR6][R16.64] ;  /* 0x0000000610157981 */ /* 0x004f22000c1e1900 */
[----:B------:R-:W-:-:S04]  /*03a0*/  IMAD.WIDE R18, R0, 0x4, R16 ;  /* 0x0000000400127825 */ /* 0x000fc800078e0210 */
[----:B----4-:R-:W-:-:S05]  /*03b0*/  FFMA R21, R22, R21, R13 ;  /* 0x0000001516157223 */ /* 0x010fca000000000d */
[----:B------:R2:W-:Y:S04]  /*03c0*/  STG.E desc[UR6][R2.64], R21 ;  /* 0x0000001502007986 */ /* 0x0005e8000c101906 */
[----:B------:R-:W4:Y:S04]  /*03d0*/  LDG.E R22, desc[UR6][R4.64+0x4] ;  /* 0x0000040604167981 */ /* 0x000f28000c1e1900 */
[----:B---3--:R-:W4:Y:S01]  /*03e0*/  LDG.E R23, desc[UR6][R18.64] ;  /* 0x0000000612177981 */ /* 0x008f22000c1e1900 */
[----:B------:R-:W-:-:S04]  /*03f0*/  IMAD.WIDE R14, R0, 0x4, R18 ;  /* 0x00000004000e7825 */ /* 0x000fc800078e0212 */
[----:B----4-:R-:W-:-:S05]  /*0400*/  FFMA R23, R22, R23, R21 ;  /* 0x0000001716177223 */ /* 0x010fca0000000015 */
[----:B------:R2:W-:Y:S04]  /*0410*/  STG.E desc[UR6][R2.64], R23 ;  /* 0x0000001702007986 */ /* 0x0005e8000c101906 */
[----:B------:R-:W3:Y:S04]  /*0420*/  LDG.E R22, desc[UR6][R4.64+0x8] ;  /* 0x0000080604167981 */ /* 0x000ee8000c1e1900 */
[----:B-1----:R-:W3:Y:S01]  /*0430*/  LDG.E R13, desc[UR6][R14.64] ;  /* 0x000000060e0d7981 */ /* 0x002ee2000c1e1900 */
[----:B------:R-:W-:Y:S01]  /*0440*/  IMAD.WIDE R16, R0, 0x4, R14 ;  /* 0x0000000400107825 */ /* 0x000fe200078e020e */
[----:B------:R-:W-:-:S03]  /*0450*/  IADD3 R10, PT, PT, R10, 0x8, RZ ;  /* 0x000000080a0a7810 */ /* 0x000fc60007ffe0ff */
[----:B---3--:R-:W-:-:S05]  /*0460*/  FFMA R25, R22, R13, R23 ;  /* 0x0000000d16197223 */ /* 0x008fca0000000017 */
[----:B------:R2:W-:Y:S04]  /*0470*/  STG.E desc[UR6][R2.64], R25 ;  /* 0x0000001902007986 */ /* 0x0005e8000c101906 */
[----:B------:R-:W3:Y:S04]  /*0480*/  LDG.E R22, desc[UR6][R4.64+0xc] ;  /* 0x00000c0604167981 */ /* 0x000ee8000c1e1900 */
[----:B------:R-:W3:Y:S01]  /*0490*/  LDG.E R16, desc[UR6][R16.64] ;  /* 0x0000000610107981 */ /* 0x000ee2000c1e1900 */
[----:B------:R-:W-:Y:S02]  /*04a0*/  ISETP.NE.AND P1, PT, R10, RZ, PT ;  /* 0x000000ff0a00720c */ /* 0x000fe40003f25270 */
[----:B------:R-:W-:-:S02]  /*04b0*/  LEA R11, R0, R11, 0x3 ;  /* 0x0000000b000b7211 */ /* 0x000fc400078e18ff */
[----:B------:R-:W-:Y:S01]  /*04c0*/  IADD3 R12, PT, PT, R12, 0x8, RZ ;  /* 0x000000080c0c7810 */ /* 0x000fe20007ffe0ff */
[----:B---3--:R-:W-:-:S05]  /*04d0*/  FFMA R13, R22, R16, R25 ;  /* 0x00000010160d7223 */ /* 0x008fca0000000019 */
[----:B------:R2:W-:Y:S03]  /*04e0*/  STG.E desc[UR6][R2.64], R13 ;  /* 0x0000000d02007986 */ /* 0x0005e6000c101906 */
[----:B------:R-:W-:Y:S05]  /*04f0*/  @P1 BRA `(.L_x_1) ;  /* 0xfffffffc003c1947 */ /* 0x000fea000383ffff */
.L_x_0:
[----:B------:R-:W-:Y:S05]  /*0500*/  @!P0 EXIT ;  /* 0x000000000000894d */ /* 0x000fea0003800000 */
[----:B------:R-:W-:Y:S02]  /*0510*/  ISETP.GE.U32.AND P0, PT, R20, 0x4, PT ;  /* 0x000000041400780c */ /* 0x000fe40003f06070 */
[----:B------:R-:W-:-:S04]  /*0520*/  LOP3.LUT R16, R6, 0x3, RZ, 0xc0, !PT ;  /* 0x0000000306107812 */ /* 0x000fc800078ec0ff */
[----:B------:R-:W-:-:S07]  /*0530*/  ISETP.NE.AND P1, PT, R16, RZ, PT ;  /* 0x000000ff1000720c */ /* 0x000fce0003f25270 */
[----:B------:R-:W-:Y:S06]  /*0540*/  @!P0 BRA `(.L_x_2) ;  /* 0x0000000000688947 */ /* 0x000fec0003800000 */
[----:B------:R-:W1:Y:S01]  /*0550*/  LDC.64 R4, c[0x0][0x380] ;  /* 0x0000e000ff047b82 */ /* 0x000e620000000a00 */
[----:B------:R-:W-:Y:S01]  /*0560*/  IADD3 R15, PT, PT, R9, R8, RZ ;  /* 0x00000008090f7210 */ /* 0x000fe20007ffe0ff */
[----:B------:R-:W-:-:S06]  /*0570*/  IMAD R17, R8, R0, R7 ;  /* 0x0000000008117224 */ /* 0x000fcc00078e0207 */
[----:B------:R-:W3:Y:S01]  /*0580*/  LDC.64 R10, c[0x0][0x388] ;  /* 0x0000e200ff0a7b82 */ /* 0x000ee20000000a00 */
[----:B-1----:R-:W-:-:S05]  /*0590*/  IMAD.WIDE R4, R15, 0x4, R4 ;  /* 0x000000040f047825 */ /* 0x002fca00078e0204 */
[----:B------:R-:W4:Y:S01]  /*05a0*/  LDG.E R12, desc[UR6][R4.64] ;  /* 0x00000006040c7981 */ /* 0x000f22000c1e1900 */
[----:B---3--:R-:W-:-:S05]  /*05b0*/  IMAD.WIDE R10, R17, 0x4, R10 ;  /* 0x00000004110a7825 */ /* 0x008fca00078e020a */
[----:B------:R-:W4:Y:S02]  /*05c0*/  LDG.E R14, desc[UR6][R10.64] ;  /* 0x000000060a0e7981 */ /* 0x000f24000c1e1900 */
[----:B----45:R-:W-:Y:S01]  /*05d0*/  FFMA R17, R12, R14, R13 ;  /* 0x0000000e0c117223 */ /* 0x030fe2000000000d */
[----:B--2---:R-:W-:-:S04]  /*05e0*/  IMAD.WIDE R12, R0, 0x4, R10 ;  /* 0x00000004000c7825 */ /* 0x004fc800078e020a */
[----:B------:R1:W-:Y:S04]  /*05f0*/  STG.E desc[UR6][R2.64], R17 ;  /* 0x0000001102007986 */ /* 0x0003e8000c101906 */
[----:B------:R-:W2:Y:S04]  /*0600*/  LDG.E R14, desc[UR6][R4.64+0x4] ;  /* 0x00000406040e7981 */ /* 0x000ea8000c1e1900 */
[----:B------:R-:W2:Y:S02]  /*0610*/  LDG.E R15, desc[UR6][R12.64] ;  /* 0x000000060c0f7981 */ /* 0x000ea4000c1e1900 */
[----:B--2---:R-:W-:Y:S01]  /*0620*/  FFMA R19, R14, R15, R17 ;  /* 0x0000000f0e137223 */ /* 0x004fe20000000011 */
[----:B------:R-:W-:-:S04]  /*0630*/  IMAD.WIDE R14, R0, 0x4, R12 ;  /* 0x00000004000e7825 */ /* 0x000fc800078e020c */
[----:B------:R1:W-:Y:S04]  /*0640*/  STG.E desc[UR6][R2.64], R19 ;  /* 0x0000001302007986 */ /* 0x0003e8000c101906 */
[----:B------:R-:W2:Y:S04]  /*0650*/  LDG.E R18, desc[UR6][R4.64+0x8] ;  /* 0x0000080604127981 */ /* 0x000ea8000c1e1900 */
[----:B------:R-:W2:Y:S01]  /*0660*/  LDG.E R20, desc[UR6][R14.64] ;  /* 0x000000060e147981 */ /* 0x000ea2000c1e1900 */
[----:B------:R-:W-:-:S04]  /*0670*/  IMAD.WIDE R10, R0, 0x4, R14 ;  /* 0x00000004000a7825 */ /* 0x000fc800078e020e */
[----:B--2---:R-:W-:-:S05]  /*0680*/  FFMA R21, R18, R20, R19 ;  /* 0x0000001412157223 */ /* 0x004fca0000000013 */
[----:B------:R1:W-:Y:S04]  /*0690*/  STG.E desc[UR6][R2.64], R21 ;  /* 0x0000001502007986 */ /* 0x0003e8000c101906 */
[----:B------:R-:W2:Y:S04]  /*06a0*/  LDG.E R18, desc[UR6][R4.64+0xc] ;  /* 0x00000c0604127981 */ /* 0x000ea8000c1e1900 */
[----:B------:R-:W2:Y:S01]  /*06b0*/  LDG.E R10, desc[UR6][R10.64] ;  /* 0x000000060a0a7981 */ /* 0x000ea2000c1e1900 */
[----:B------:R-:W-:Y:S01]  /*06c0*/  IADD3 R8, PT, PT, R8, 0x4, RZ ;  /* 0x0000000408087810 */ /* 0x000fe20007ffe0ff */
[----:B--2---:R-:W-:-:S05]  /*06d0*/  FFMA R13, R18, R10, R21 ;  /* 0x0000000a120d7223 */ /* 0x004fca0000000015 */
[----:B------:R1:W-:Y:S02]  /*06e0*/  STG.E desc[UR6][R2.64], R13 ;  /* 0x0000000d02007986 */ /* 0x0003e4000c101906 */
.L_x_2:
[----:B------:R-:W-:Y:S05]  /*06f0*/  @!P1 EXIT ;  /* 0x000000000000994d */ /* 0x000fea0003800000 */
[----:B------:R-:W-:Y:S02]  /*0700*/  ISETP.NE.AND P0, PT, R16, 0x1, PT ;  /* 0x000000011000780c */ /* 0x000fe40003f05270 */
[----:B------:R-:W-:-:S04]  /*0710*/  LOP3.LUT R6, R6, 0x1, RZ, 0xc0, !PT ;  /* 0x0000000106067812 */ /* 0x000fc800078ec0ff */
[----:B------:R-:W-:-:S07]  /*0720*/  ISETP.NE.U32.AND P1, PT, R6, 0x1, PT ;  /* 0x000000010600780c */ /* 0x000fce0003f25070 */
[----:B------:R-:W-:Y:S06]  /*0730*/  @!P0 BRA `(.L_x_3) ;  /* 0x0000000000408947 */ /* 0x000fec0003800000 */
[----:B------:R-:W3:Y:S01]  /*0740*/  LDC.64 R4, c[0x0][0x380] ;  /* 0x0000e000ff047b82 */ /* 0x000ee20000000a00 */
[----:B------:R-:W-:Y:S01]  /*0750*/  IADD3 R15, PT, PT, R9, R8, RZ ;  /* 0x00000008090f7210 */ /* 0x000fe20007ffe0ff */
[----:B-1----:R-:W-:-:S06]  /*0760*/  IMAD R17, R8, R0, R7 ;  /* 0x0000000008117224 */ /* 0x002fcc00078e0207 */
[----:B------:R-:W1:Y:S01]  /*0770*/  LDC.64 R10, c[0x0][0x388] ;  /* 0x0000e200ff0a7b82 */ /* 0x000e620000000a00 */
[----:B---3--:R-:W-:-:S05]  /*0780*/  IMAD.WIDE R4, R15, 0x4, R4 ;  /* 0x000000040f047825 */ /* 0x008fca00078e0204 */
[----:B------:R-:W3:Y:S01]  /*0790*/  LDG.E R6, desc[UR6][R4.64] ;  /* 0x0000000604067981 */ /* 0x000ee2000c1e1900 */
[----:B-1----:R-:W-:-:S05]  /*07a0*/  IMAD.WIDE R10, R17, 0x4, R10 ;  /* 0x00000004110a7825 */ /* 0x002fca00078e020a */
[----:B------:R-:W3:Y:S01]  /*07b0*/  LDG.E R12, desc[UR6][R10.64] ;  /* 0x000000060a0c7981 */ /* 0x000ee2000c1e1900 */
[----:B------:R-:W-:-:S04]  /*07c0*/  IMAD.WIDE R14, R0, 0x4, R10 ;  /* 0x00000004000e7825 */ /* 0x000fc800078e020a */
[----:B---3-5:R-:W-:-:S05]  /*07d0*/  FFMA R17, R6, R12, R13 ;  /* 0x0000000c06117223 */ /* 0x028fca000000000d */
[----:B------:R3:W-:Y:S04]  /*07e0*/  STG.E desc[UR6][R2.64], R17 ;  /* 0x0000001102007986 */ /* 0x0007e8000c101906 */
[----:B------:R-:W2:Y:S04]  /*07f0*/  LDG.E R6, desc[UR6][R4.64+0x4] ;  /* 0x0000040604067981 */ /* 0x000ea8000c1e1900 */
[----:B------:R-:W2:Y:S01]  /*0800*/  LDG.E R14, desc[UR6][R14.64] ;  /* 0x000000060e0e7981 */ /* 0x000ea2000c1e1900 */
[----:B------:R-:W-:Y:S01]  /*0810*/  IADD3 R8, PT, PT, R8, 0x2, RZ ;  /* 0x0000000208087810 */ /* 0x000fe20007ffe0ff */
[----:B--2---:R-:W-:-:S05]  /*0820*/  FFMA R13, R6, R14, R17 ;  /* 0x0000000e060d7223 */ /* 0x004fca0000000011 */
[----:B------:R3:W-:Y:S02]  /*0830*/  STG.E desc[UR6][R2.64], R13 ;  /* 0x0000000d02007986 */ /* 0x0007e4000c101906 */
.L_x_3:
[----:B------:R-:W-:Y:S05]  /*0840*/  @P1 EXIT ;  /* 0x000000000000194d */ /* 0x000fea0003800000 */
[----:B------:R-:W4:Y:S01]  /*0850*/  LDC.64 R4, c[0x0][0x380] ;  /* 0x0000e000ff047b82 */ /* 0x000f220000000a00 */
[----:B------:R-:W-:Y:S01]  /*0860*/  IADD3 R9, PT, PT, R9, R8, RZ ;  /* 0x0000000809097210 */ /* 0x000fe20007ffe0ff */
[----:B------:R-:W-:-:S06]  /*0870*/  IMAD R7, R8, R0, R7 ;  /* 0x0000000008077224 */ /* 0x000fcc00078e0207 */
[----:B------:R-:W0:Y:S01]  /*0880*/  LDC.64 R10, c[0x0][0x388] ;  /* 0x0000e200ff0a7b82 */ /* 0x000e220000000a00 */
[----:B----4-:R-:W-:-:S06]  /*0890*/  IMAD.WIDE R4, R9, 0x4, R4 ;  /* 0x0000000409047825 */ /* 0x010fcc00078e0204 */
[----:B------:R-:W1:Y:S01]  /*08a0*/  LDG.E R4, desc[UR6][R4.64] ;  /* 0x0000000604047981 */ /* 0x000e62000c1e1900 */
[----:B0-----:R-:W-:-:S06]  /*08b0*/  IMAD.WIDE R6, R7, 0x4, R10 ;  /* 0x0000000407067825 */ /* 0x001fcc00078e020a */
[----:B------:R-:W1:Y:S02]  /*08c0*/  LDG.E R6, desc[UR6][R6.64] ;  /* 0x0000000606067981 */ /* 0x000e64000c1e1900 */
[----:B-123-5:R-:W-:-:S05]  /*08d0*/  FFMA R13, R4, R6, R13 ;  /* 0x00000006040d7223 */ /* 0x02efca000000000d */
[----:B------:R-:W-:Y:S01]  /*08e0*/  STG.E desc[UR6][R2.64], R13 ;  /* 0x0000000d02007986 */ /* 0x000fe2000c101906 */
[----:B------:R-:W-:Y:S05]  /*08f0*/  EXIT ;  /* 0x000000000000794d */ /* 0x000fea0003800000 */
.L_x_4:
[----:B------:R-:W-:-:S00]  /*0900*/  BRA `(.L_x_4) ;  /* 0xfffffffc00fc7947 */ /* 0x000fc0000383ffff */
[----:B------:R-:W-:-:S00]  /*0910*/  NOP ;  /* 0x0000000000007918 */ /* 0x000fc00000000000 */
        /* <DEDUP_REMOVED lines=14> */
.L_x_5:


//--------------------- .nv.shared.reserved.0     --------------------------
	.section	.nv.shared.reserved.0,"aw",@nobits
	.weak		__nv_reservedSMEM_offset_0_alias
	.size		__nv_reservedSMEM_offset_0_alias, 0, 64
	.other		__nv_reservedSMEM_offset_0_alias,@"STO_CUDA_RESERVED_SHARED STV_DEFAULT"
__nv_reservedSMEM_offset_0_alias:
	.zero		0
	.zero		64


//--------------------- .nv.constant0._Z14NaiveSgemmImplPKfS0_Pfiii --------------------------
	.section	.nv.constant0._Z14NaiveSgemmImplPKfS0_Pfiii,"a",@progbits
	.sectionflags	@""
	.align	4
.nv.constant0._Z14NaiveSgemmImplPKfS0_Pfiii:
	.zero		932


//--------------------- SYMBOLS --------------------------

	.type		.nv.reservedSmem.offset0,@object
	.size		.nv.reservedSmem.offset0,0x4
